//
// Generated by NVIDIA NVVM Compiler
//
// Compiler Build ID: CL-36424714
// Cuda compilation tools, release 13.0, V13.0.88
// Based on NVVM 20.0.0
//

.version 9.0
.target sm_100
.address_size 64

	// .globl	_Z11matMulBasicPfS_S_i

.visible .entry _Z11matMulBasicPfS_S_i(
	.param .u64 .ptr .align 1 _Z11matMulBasicPfS_S_i_param_0,
	.param .u64 .ptr .align 1 _Z11matMulBasicPfS_S_i_param_1,
	.param .u64 .ptr .align 1 _Z11matMulBasicPfS_S_i_param_2,
	.param .u32 _Z11matMulBasicPfS_S_i_param_3
)
{
	.reg .pred 	%p<10>;
	.reg .b32 	%r<40>;
	.reg .b32 	%f<67>;
	.reg .b64 	%rd<67>;

	ld.param.u64 	%rd14, [_Z11matMulBasicPfS_S_i_param_0];
	ld.param.u64 	%rd15, [_Z11matMulBasicPfS_S_i_param_1];
	ld.param.u32 	%r18, [_Z11matMulBasicPfS_S_i_param_3];
	cvta.to.global.u64 	%rd1, %rd15;
	cvta.to.global.u64 	%rd2, %rd14;
	mov.u32 	%r19, %ctaid.x;
	mov.u32 	%r20, %ntid.x;
	mov.u32 	%r21, %tid.x;
	mad.lo.s32 	%r1, %r19, %r20, %r21;
	mov.u32 	%r22, %ctaid.y;
	mov.u32 	%r23, %ntid.y;
	mov.u32 	%r24, %tid.y;
	mad.lo.s32 	%r2, %r22, %r23, %r24;
	max.s32 	%r25, %r2, %r1;
	setp.ge.s32 	%p1, %r25, %r18;
	@%p1 bra 	$L__BB0_13;
	mul.lo.s32 	%r3, %r18, %r2;
	and.b32  	%r4, %r18, 7;
	setp.lt.u32 	%p2, %r18, 8;
	mov.f32 	%f66, 0f00000000;
	mov.b32 	%r38, 0;
	@%p2 bra 	$L__BB0_4;
	and.b32  	%r38, %r18, 2147483640;
	neg.s32 	%r36, %r38;
	mul.wide.s32 	%rd16, %r18, 4;
	add.s64 	%rd3, %rd1, %rd16;
	shl.b32 	%r7, %r18, 3;
	mul.wide.s32 	%rd17, %r18, 8;
	add.s64 	%rd4, %rd1, %rd17;
	mul.wide.s32 	%rd18, %r18, 12;
	add.s64 	%rd5, %rd1, %rd18;
	mul.wide.s32 	%rd19, %r18, 16;
	add.s64 	%rd6, %rd1, %rd19;
	mul.wide.s32 	%rd20, %r18, 20;
	add.s64 	%rd7, %rd1, %rd20;
	mul.wide.s32 	%rd21, %r18, 24;
	add.s64 	%rd8, %rd1, %rd21;
	mul.wide.s32 	%rd22, %r18, 28;
	add.s64 	%rd9, %rd1, %rd22;
	mul.wide.u32 	%rd23, %r3, 4;
	add.s64 	%rd24, %rd23, %rd2;
	add.s64 	%rd66, %rd24, 16;
	mov.f32 	%f66, 0f00000000;
	mov.u32 	%r35, %r1;
$L__BB0_3:
	.pragma "nounroll";
	mul.wide.s32 	%rd25, %r35, 4;
	add.s64 	%rd26, %rd3, %rd25;
	add.s64 	%rd27, %rd4, %rd25;
	add.s64 	%rd28, %rd5, %rd25;
	add.s64 	%rd29, %rd6, %rd25;
	add.s64 	%rd30, %rd7, %rd25;
	add.s64 	%rd31, %rd8, %rd25;
	add.s64 	%rd32, %rd9, %rd25;
	add.s64 	%rd33, %rd1, %rd25;
	ld.global.f32 	%f16, [%rd66+-16];
	ld.global.f32 	%f17, [%rd33];
	fma.rn.f32 	%f18, %f16, %f17, %f66;
	ld.global.f32 	%f19, [%rd66+-12];
	ld.global.f32 	%f20, [%rd26];
	fma.rn.f32 	%f21, %f19, %f20, %f18;
	ld.global.f32 	%f22, [%rd66+-8];
	ld.global.f32 	%f23, [%rd27];
	fma.rn.f32 	%f24, %f22, %f23, %f21;
	ld.global.f32 	%f25, [%rd66+-4];
	ld.global.f32 	%f26, [%rd28];
	fma.rn.f32 	%f27, %f25, %f26, %f24;
	ld.global.f32 	%f28, [%rd66];
	ld.global.f32 	%f29, [%rd29];
	fma.rn.f32 	%f30, %f28, %f29, %f27;
	ld.global.f32 	%f31, [%rd66+4];
	ld.global.f32 	%f32, [%rd30];
	fma.rn.f32 	%f33, %f31, %f32, %f30;
	ld.global.f32 	%f34, [%rd66+8];
	ld.global.f32 	%f35, [%rd31];
	fma.rn.f32 	%f36, %f34, %f35, %f33;
	ld.global.f32 	%f37, [%rd66+12];
	ld.global.f32 	%f38, [%rd32];
	fma.rn.f32 	%f66, %f37, %f38, %f36;
	add.s32 	%r36, %r36, 8;
	add.s32 	%r35, %r35, %r7;
	add.s64 	%rd66, %rd66, 32;
	setp.ne.s32 	%p3, %r36, 0;
	@%p3 bra 	$L__BB0_3;
$L__BB0_4:
	setp.eq.s32 	%p4, %r4, 0;
	@%p4 bra 	$L__BB0_12;
	and.b32  	%r13, %r18, 3;
	setp.lt.u32 	%p5, %r4, 4;
	@%p5 bra 	$L__BB0_7;
	add.s32 	%r27, %r38, %r3;
	mul.wide.u32 	%rd34, %r27, 4;
	add.s64 	%rd35, %rd2, %rd34;
	ld.global.f32 	%f40, [%rd35];
	mad.lo.s32 	%r28, %r38, %r18, %r1;
	mul.wide.s32 	%rd36, %r28, 4;
	add.s64 	%rd37, %rd1, %rd36;
	ld.global.f32 	%f41, [%rd37];
	fma.rn.f32 	%f42, %f40, %f41, %f66;
	cvt.u64.u32 	%rd38, %r3;
	cvt.u64.u32 	%rd39, %r38;
	add.s64 	%rd40, %rd39, %rd38;
	shl.b64 	%rd41, %rd40, 2;
	add.s64 	%rd42, %rd2, %rd41;
	ld.global.f32 	%f43, [%rd42+4];
	mul.wide.s32 	%rd43, %r18, 4;
	add.s64 	%rd44, %rd37, %rd43;
	ld.global.f32 	%f44, [%rd44];
	fma.rn.f32 	%f45, %f43, %f44, %f42;
	ld.global.f32 	%f46, [%rd42+8];
	add.s64 	%rd45, %rd44, %rd43;
	ld.global.f32 	%f47, [%rd45];
	fma.rn.f32 	%f48, %f46, %f47, %f45;
	ld.global.f32 	%f49, [%rd42+12];
	add.s64 	%rd46, %rd45, %rd43;
	ld.global.f32 	%f50, [%rd46];
	fma.rn.f32 	%f66, %f49, %f50, %f48;
	add.s32 	%r38, %r38, 4;
$L__BB0_7:
	setp.eq.s32 	%p6, %r13, 0;
	@%p6 bra 	$L__BB0_12;
	setp.eq.s32 	%p7, %r13, 1;
	@%p7 bra 	$L__BB0_10;
	add.s32 	%r29, %r38, %r3;
	mul.wide.u32 	%rd47, %r29, 4;
	add.s64 	%rd48, %rd2, %rd47;
	ld.global.f32 	%f52, [%rd48];
	mad.lo.s32 	%r30, %r38, %r18, %r1;
	mul.wide.s32 	%rd49, %r30, 4;
	add.s64 	%rd50, %rd1, %rd49;
	ld.global.f32 	%f53, [%rd50];
	fma.rn.f32 	%f54, %f52, %f53, %f66;
	cvt.u64.u32 	%rd51, %r3;
	cvt.u64.u32 	%rd52, %r38;
	add.s64 	%rd53, %rd52, %rd51;
	shl.b64 	%rd54, %rd53, 2;
	add.s64 	%rd55, %rd2, %rd54;
	ld.global.f32 	%f55, [%rd55+4];
	mul.wide.s32 	%rd56, %r18, 4;
	add.s64 	%rd57, %rd50, %rd56;
	ld.global.f32 	%f56, [%rd57];
	fma.rn.f32 	%f66, %f55, %f56, %f54;
	add.s32 	%r38, %r38, 2;
$L__BB0_10:
	and.b32  	%r31, %r18, 1;
	setp.eq.b32 	%p8, %r31, 1;
	not.pred 	%p9, %p8;
	@%p9 bra 	$L__BB0_12;
	add.s32 	%r32, %r38, %r3;
	mul.wide.u32 	%rd58, %r32, 4;
	add.s64 	%rd59, %rd2, %rd58;
	ld.global.f32 	%f57, [%rd59];
	mad.lo.s32 	%r33, %r38, %r18, %r1;
	mul.wide.s32 	%rd60, %r33, 4;
	add.s64 	%rd61, %rd1, %rd60;
	ld.global.f32 	%f58, [%rd61];
	fma.rn.f32 	%f66, %f57, %f58, %f66;
$L__BB0_12:
	ld.param.u64 	%rd65, [_Z11matMulBasicPfS_S_i_param_2];
	add.s32 	%r34, %r3, %r1;
	cvta.to.global.u64 	%rd62, %rd65;
	mul.wide.s32 	%rd63, %r34, 4;
	add.s64 	%rd64, %rd62, %rd63;
	st.global.f32 	[%rd64], %f66;
$L__BB0_13:
	ret;

}


// ===== COMPILED SASS (sm_100) =====

	.target	sm_100

	.elftype	@"ET_EXEC"


//--------------------- .note.nv.tkinfo           --------------------------
	.section	.note.nv.tkinfo,"",@"SHT_NOTE"
	.sectionflags	@"SHF_NOTE_NV_TKINFO"
	.tkinfo
        /*0018*/ 	.word	0x00000002
        /*0030*/ 	.string	""
        /*0030*/ 	.string	"ptxas"
        /*0030*/ 	.string	"Cuda compilation tools, release 13.0, V13.0.88"
        /*0030*/ 	.string	"Build cuda_13.0.r13.0/compiler.36424714_0"
        /*0030*/ 	.string	"-arch sm_100 -m 64 "



//--------------------- .note.nv.cuinfo           --------------------------
	.section	.note.nv.cuinfo,"",@"SHT_NOTE"
	.sectionflags	@"SHF_NOTE_NV_CUINFO"
        /*0018*/ 	.short	0x0002
        /*001a*/ 	.short	0x0064
        /*001c*/ 	.short	0x0082
	.zero		2


//--------------------- .nv.info                  --------------------------
	.section	.nv.info,"",@"SHT_CUDA_INFO"
	.align	4


	//----- nvinfo : EIATTR_REGCOUNT
	.align		4
        /*0000*/ 	.byte	0x04, 0x2f
        /*0002*/ 	.short	(.L_1 - .L_0)
	.align		4
.L_0:
        /*0004*/ 	.word	index@(_Z11matMulBasicPfS_S_i)
        /*0008*/ 	.word	0x0000001e


	//----- nvinfo : EIATTR_FRAME_SIZE
	.align		4
.L_1:
        /*000c*/ 	.byte	0x04, 0x11
        /*000e*/ 	.short	(.L_3 - .L_2)
	.align		4
.L_2:
        /*0010*/ 	.word	index@(_Z11matMulBasicPfS_S_i)
        /*0014*/ 	.word	0x00000000


	//----- nvinfo : EIATTR_MIN_STACK_SIZE
	.align		4
.L_3:
        /*0018*/ 	.byte	0x04, 0x12
        /*001a*/ 	.short	(.L_5 - .L_4)
	.align		4
.L_4:
        /*001c*/ 	.word	index@(_Z11matMulBasicPfS_S_i)
        /*0020*/ 	.word	0x00000000
.L_5:


//--------------------- .nv.compat                --------------------------
	.section	.nv.compat,"",@"SHT_CUDA_COMPAT_INFO"
	.align	4
        /*0000*/ 	.byte	0x02, 0x09, 0x00, 0x00, 0x02, 0x02, 0x01, 0x00, 0x02, 0x05, 0x05, 0x00, 0x03, 0x07, 0x01, 0x01
        /*0010*/ 	.byte	0x02, 0x03, 0x00, 0x00, 0x02, 0x06, 0x01, 0x00, 0x04, 0x0b, 0x08, 0x00, 0x09, 0x00, 0x00, 0x00
        /*0020*/ 	.byte	0x00, 0x00, 0x00, 0x00


//--------------------- .nv.info._Z11matMulBasicPfS_S_i --------------------------
	.section	.nv.info._Z11matMulBasicPfS_S_i,"",@"SHT_CUDA_INFO"
	.sectionflags	@""
	.align	4


	//----- nvinfo : EIATTR_CUDA_API_VERSION
	.align		4
        /*0000*/ 	.byte	0x04, 0x37
        /*0002*/ 	.short	(.L_7 - .L_6)
.L_6:
        /*0004*/ 	.word	0x00000082


	//----- nvinfo : EIATTR_KPARAM_INFO
	.align		4
.L_7:
        /*0008*/ 	.byte	0x04, 0x17
        /*000a*/ 	.short	(.L_9 - .L_8)
.L_8:
        /*000c*/ 	.word	0x00000000
        /*0010*/ 	.short	0x0003
        /*0012*/ 	.short	0x0018
        /*0014*/ 	.byte	0x00, 0xf0, 0x11, 0x00


	//----- nvinfo : EIATTR_KPARAM_INFO
	.align		4
.L_9:
        /*0018*/ 	.byte	0x04, 0x17
        /*001a*/ 	.short	(.L_11 - .L_10)
.L_10:
        /*001c*/ 	.word	0x00000000
        /*0020*/ 	.short	0x0002
        /*0022*/ 	.short	0x0010
        /*0024*/ 	.byte	0x00, 0xf5, 0x21, 0x00


	//----- nvinfo : EIATTR_KPARAM_INFO
	.align		4
.L_11:
        /*0028*/ 	.byte	0x04, 0x17
        /*002a*/ 	.short	(.L_13 - .L_12)
.L_12:
        /*002c*/ 	.word	0x00000000
        /*0030*/ 	.short	0x0001
        /*0032*/ 	.short	0x0008
        /*0034*/ 	.byte	0x00, 0xf5, 0x21, 0x00


	//----- nvinfo : EIATTR_KPARAM_INFO
	.align		4
.L_13:
        /*0038*/ 	.byte	0x04, 0x17
        /*003a*/ 	.short	(.L_15 - .L_14)
.L_14:
        /*003c*/ 	.word	0x00000000
        /*0040*/ 	.short	0x0000
        /*0042*/ 	.short	0x0000
        /*0044*/ 	.byte	0x00, 0xf5, 0x21, 0x00


	//----- nvinfo : EIATTR_SPARSE_MMA_MASK
	.align		4
.L_15:
        /*0048*/ 	.byte	0x03, 0x50
        /*004a*/ 	.short	0x0000


	//----- nvinfo : EIATTR_MAXREG_COUNT
	.align		4
        /*004c*/ 	.byte	0x03, 0x1b
        /*004e*/ 	.short	0x00ff


	//----- nvinfo : EIATTR_MERCURY_ISA_VERSION
	.align		4
        /*0050*/ 	.byte	0x03, 0x5f
        /*0052*/ 	.short	0x0101


	//----- nvinfo : EIATTR_VRC_CTA_INIT_COUNT
	.align		4
        /*0054*/ 	.byte	0x02, 0x4a
	.zero		1
	.zero		1


	//----- nvinfo : EIATTR_EXIT_INSTR_OFFSETS
	.align		4
        /*0058*/ 	.byte	0x04, 0x1c
        /*005a*/ 	.short	(.L_17 - .L_16)


	//   ....[0]....
.L_16:
        /*005c*/ 	.word	0x000000c0


	//   ....[1]....
        /*0060*/ 	.word	0x00000a90


	//----- nvinfo : EIATTR_CBANK_PARAM_SIZE
	.align		4
.L_17:
        /*0064*/ 	.byte	0x03, 0x19
        /*0066*/ 	.short	0x001c


	//----- nvinfo : EIATTR_PARAM_CBANK
	.align		4
        /*0068*/ 	.byte	0x04, 0x0a
        /*006a*/ 	.short	(.L_19 - .L_18)
	.align		4
.L_18:
        /*006c*/ 	.word	index@(.nv.constant0._Z11matMulBasicPfS_S_i)
        /*0070*/ 	.short	0x0380
        /*0072*/ 	.short	0x001c


	//----- nvinfo : EIATTR_SW_WAR
	.align		4
.L_19:
        /*0074*/ 	.byte	0x04, 0x36
        /*0076*/ 	.short	(.L_21 - .L_20)
.L_20:
        /*0078*/ 	.word	0x00000008
.L_21:


//--------------------- .nv.callgraph             --------------------------
	.section	.nv.callgraph,"",@"SHT_CUDA_CALLGRAPH"
	.align	4
	.sectionentsize	8
	.align		4
        /*0000*/ 	.word	0x00000000
	.align		4
        /*0004*/ 	.word	0xffffffff
	.align		4
        /*0008*/ 	.word	0x00000000
	.align		4
        /*000c*/ 	.word	0xfffffffe
	.align		4
        /*0010*/ 	.word	0x00000000
	.align		4
        /*0014*/ 	.word	0xfffffffd
	.align		4
        /*0018*/ 	.word	0x00000000
	.align		4
        /*001c*/ 	.word	0xfffffffc


//--------------------- .text._Z11matMulBasicPfS_S_i --------------------------
	.section	.text._Z11matMulBasicPfS_S_i,"ax",@progbits
	.align	128
        .global         _Z11matMulBasicPfS_S_i
        .type           _Z11matMulBasicPfS_S_i,@function
        .size           _Z11matMulBasicPfS_S_i,(.L_x_5 - _Z11matMulBasicPfS_S_i)
        .other          _Z11matMulBasicPfS_S_i,@"STO_CUDA_ENTRY STV_DEFAULT"
_Z11matMulBasicPfS_S_i:
.text._Z11matMulBasicPfS_S_i:
[----:B------:R-:W-:Y:S01]  /*0000*/  LDC R1, c[0x0][0x37c] ;  /* 0x0000df00ff017b82 */ /* 0x000fe20000000800 */
[----:B------:R-:W0:Y:S07]  /*0010*/  S2R R3, SR_TID.X ;  /* 0x0000000000037919 */ /* 0x000e2e0000002100 */
[----:B------:R-:W0:Y:S01]  /*0020*/  LDC R0, c[0x0][0x360] ;  /* 0x0000d800ff007b82 */ /* 0x000e220000000800 */
[----:B------:R-:W1:Y:S01]  /*0030*/  LDCU UR20, c[0x0][0x398] ;  /* 0x00007300ff1477ac */ /* 0x000e620008000800 */
[----:B------:R-:W2:Y:S06]  /*0040*/  S2R R2, SR_TID.Y ;  /* 0x0000000000027919 */ /* 0x000eac0000002200 */
[----:B------:R-:W0:Y:S08]  /*0050*/  S2UR UR4, SR_CTAID.X ;  /* 0x00000000000479c3 */ /* 0x000e300000002500 */
[----:B------:R-:W2:Y:S08]  /*0060*/  S2UR UR5, SR_CTAID.Y ;  /* 0x00000000000579c3 */ /* 0x000eb00000002600 */
[----:B------:R-:W2:Y:S01]  /*0070*/  LDC R13, c[0x0][0x364] ;  /* 0x0000d900ff0d7b82 */ /* 0x000ea20000000800 */
[----:B0-----:R-:W-:-:S02]  /*0080*/  IMAD R0, R0, UR4, R3 ;  /* 0x0000000400007c24 */ /* 0x001fc4000f8e0203 */
[----:B--2---:R-:W-:-:S05]  /*0090*/  IMAD R13, R13, UR5, R2 ;  /* 0x000000050d0d7c24 */ /* 0x004fca000f8e0202 */
[----:B------:R-:W-:-:S04]  /*00a0*/  VIMNMX R2, PT, PT, R0, R13, !PT ;  /* 0x0000000d00027248 */ /* 0x000fc80007fe0100 */
[----:B-1----:R-:W-:-:S13]  /*00b0*/  ISETP.GE.AND P0, PT, R2, UR20, PT ;  /* 0x0000001402007c0c */ /* 0x002fda000bf06270 */
[----:B------:R-:W-:Y:S05]  /*00c0*/  @P0 EXIT ;  /* 0x000000000000094d */ /* 0x000fea0003800000 */
[----:B------:R-:W-:Y:S01]  /*00d0*/  UISETP.GE.U32.AND UP0, UPT, UR20, 0x8, UPT ;  /* 0x000000081400788c */ /* 0x000fe2000bf06070 */
[----:B------:R-:W-:Y:S02]  /*00e0*/  HFMA2 R12, -RZ, RZ, 0, 0 ;  /* 0x00000000ff0c7431 */ /* 0x000fe400000001ff */
[----:B------:R-:W-:Y:S01]  /*00f0*/  IMAD R13, R13, UR20, RZ ;  /* 0x000000140d0d7c24 */ /* 0x000fe2000f8e02ff */
[----:B------:R-:W-:Y:S01]  /*0100*/  UMOV UR4, URZ ;  /* 0x000000ff00047c82 */ /* 0x000fe20008000000 */
[----:B------:R-:W0:Y:S04]  /*0110*/  LDCU.64 UR18, c[0x0][0x358] ;  /* 0x00006b00ff1277ac */ /* 0x000e280008000a00 */
[----:B------:R-:W-:Y:S05]  /*0120*/  BRA.U !UP0, `(.L_x_0) ;  /* 0x0000000508047547 */ /* 0x000fea000b800000 */
[----:B------:R-:W1:Y:S01]  /*0130*/  LDCU.128 UR24, c[0x0][0x380] ;  /* 0x00007000ff1877ac */ /* 0x000e620008000c00 */
[----:B------:R-:W-:Y:S02]  /*0140*/  MOV R12, RZ ;  /* 0x000000ff000c7202 */ /* 0x000fe40000000f00 */
[----:B------:R-:W-:Y:S01]  /*0150*/  MOV R14, R0 ;  /* 0x00000000000e7202 */ /* 0x000fe20000000f00 */
[----:B------:R-:W-:-:S04]  /*0160*/  ULOP3.LUT UR4, UR20, 0x7ffffff8, URZ, 0xc0, !UPT ;  /* 0x7ffffff814047892 */ /* 0x000fc8000f8ec0ff */
[----:B------:R-:W-:Y:S01]  /*0170*/  UIADD3 UR5, UPT, UPT, -UR4, URZ, URZ ;  /* 0x000000ff04057290 */ /* 0x000fe2000fffe1ff */
[----:B-1----:R-:W-:Y:S01]  /*0180*/  MOV R2, UR24 ;  /* 0x0000001800027c02 */ /* 0x002fe20008000f00 */
[----:B------:R-:W-:Y:S01]  /*0190*/  UIMAD.WIDE UR6, UR20, 0x8, UR26 ;  /* 0x00000008140678a5 */ /* 0x000fe2000f8e021a */
[----:B------:R-:W-:Y:S01]  /*01a0*/  MOV R3, UR25 ;  /* 0x0000001900037c02 */ /* 0x000fe20008000f00 */
[----:B------:R-:W-:Y:S02]  /*01b0*/  UIMAD.WIDE UR8, UR20, 0xc, UR26 ;  /* 0x0000000c140878a5 */ /* 0x000fe4000f8e021a */
[----:B------:R-:W-:Y:S01]  /*01c0*/  UIMAD.WIDE UR10, UR20, 0x10, UR26 ;  /* 0x00000010140a78a5 */ /* 0x000fe2000f8e021a */
[----:B------:R-:W-:Y:S01]  /*01d0*/  IMAD.WIDE.U32 R2, R13, 0x4, R2 ;  /* 0x000000040d027825 */ /* 0x000fe200078e0002 */
[----:B------:R-:W-:Y:S02]  /*01e0*/  UIMAD.WIDE UR12, UR20, 0x14, UR26 ;  /* 0x00000014140c78a5 */ /* 0x000fe4000f8e021a */
[----:B------:R-:W-:Y:S01]  /*01f0*/  UIMAD.WIDE UR14, UR20, 0x18, UR26 ;  /* 0x00000018140e78a5 */ /* 0x000fe2000f8e021a */
[----:B------:R-:W-:Y:S01]  /*0200*/  IADD3 R2, P0, PT, R2, 0x10, RZ ;  /* 0x0000001002027810 */ /* 0x000fe20007f1e0ff */
[----:B------:R-:W-:-:S03]  /*0210*/  UIMAD.WIDE UR16, UR20, 0x1c, UR26 ;  /* 0x0000001c141078a5 */ /* 0x000fc6000f8e021a */
[----:B------:R-:W-:-:S09]  /*0220*/  IADD3.X R3, PT, PT, RZ, R3, RZ, P0, !PT ;  /* 0x00000003ff037210 */ /* 0x000fd200007fe4ff */
.L_x_1:
[----:B------:R-:W-:Y:S01]  /*0230*/  UIMAD.WIDE UR22, UR20, 0x4, UR26 ;  /* 0x00000004141678a5 */ /* 0x000fe2000f8e021a */
[----:B------:R-:W-:Y:S02]  /*0240*/  IMAD.MOV.U32 R23, RZ, RZ, 0x4 ;  /* 0x00000004ff177424 */ /* 0x000fe400078e00ff */
[----:B------:R-:W-:Y:S01]  /*0250*/  HFMA2 R11, -RZ, RZ, 0, 2.384185791015625e-07 ;  /* 0x00000004ff0b7431 */ /* 0x000fe200000001ff */
[----:B------:R-:W-:Y:S01]  /*0260*/  MOV R25, 0x4 ;  /* 0x0000000400197802 */ /* 0x000fe20000000f00 */
[----:B0-----:R-:W2:Y:S01]  /*0270*/  LDG.E R21, desc[UR18][R2.64+-0x10] ;  /* 0xfffff01202157981 */ /* 0x001ea2000c1e1900 */
[C---:B------:R-:W-:Y:S01]  /*0280*/  IMAD.WIDE R22, R14.reuse, R23, UR26 ;  /* 0x0000001a0e167e25 */ /* 0x040fe2000f8e0217 */
[----:B------:R-:W-:Y:S02]  /*0290*/  MOV R8, UR22 ;  /* 0x0000001600087c02 */ /* 0x000fe40008000f00 */
[----:B------:R-:W-:Y:S01]  /*02a0*/  MOV R9, UR23 ;  /* 0x0000001700097c02 */ /* 0x000fe20008000f00 */
[----:B------:R-:W3:Y:S02]  /*02b0*/  LDG.E R19, desc[UR18][R2.64+-0xc] ;  /* 0xfffff41202137981 */ /* 0x000ee4000c1e1900 */
[----:B------:R-:W-:-:S02]  /*02c0*/  IMAD.WIDE R8, R14, 0x4, R8 ;  /* 0x000000040e087825 */ /* 0x000fc400078e0208 */
[----:B------:R-:W2:Y:S01]  /*02d0*/  LDG.E R22, desc[UR18][R22.64] ;  /* 0x0000001216167981 */ /* 0x000ea2000c1e1900 */
[----:B------:R-:W-:Y:S01]  /*02e0*/  MOV R5, 0x4 ;  /* 0x0000000400057802 */ /* 0x000fe20000000f00 */
[C---:B------:R-:W-:Y:S02]  /*02f0*/  IMAD.WIDE R24, R14.reuse, R25, UR6 ;  /* 0x000000060e187e25 */ /* 0x040fe4000f8e0219 */
[----:B------:R0:W3:Y:S02]  /*0300*/  LDG.E R20, desc[UR18][R8.64] ;  /* 0x0000001208147981 */ /* 0x0000e4000c1e1900 */
[----:B------:R-:W-:Y:S02]  /*0310*/  IMAD.WIDE R10, R14, R11, UR8 ;  /* 0x000000080e0a7e25 */ /* 0x000fe4000f8e020b */
[----:B------:R-:W4:Y:S04]  /*0320*/  LDG.E R18, desc[UR18][R24.64] ;  /* 0x0000001218127981 */ /* 0x000f28000c1e1900 */
[----:B------:R-:W4:Y:S01]  /*0330*/  LDG.E R17, desc[UR18][R2.64+-0x8] ;  /* 0xfffff81202117981 */ /* 0x000f22000c1e1900 */
[----:B0-----:R-:W-:-:S02]  /*0340*/  HFMA2 R9, -RZ, RZ, 0, 2.384185791015625e-07 ;  /* 0x00000004ff097431 */ /* 0x001fc400000001ff */
[----:B------:R-:W-:Y:S01]  /*0350*/  IMAD.MOV.U32 R7, RZ, RZ, 0x4 ;  /* 0x00000004ff077424 */ /* 0x000fe200078e00ff */
[----:B------:R0:W5:Y:S01]  /*0360*/  LDG.E R16, desc[UR18][R10.64] ;  /* 0x000000120a107981 */ /* 0x000162000c1e1900 */
[----:B------:R-:W-:-:S03]  /*0370*/  IMAD.WIDE R4, R14, R5, UR10 ;  /* 0x0000000a0e047e25 */ /* 0x000fc6000f8e0205 */
[----:B------:R-:W5:Y:S01]  /*0380*/  LDG.E R15, desc[UR18][R2.64+-0x4] ;  /* 0xfffffc12020f7981 */ /* 0x000f62000c1e1900 */
[C---:B------:R-:W-:Y:S01]  /*0390*/  IMAD.WIDE R6, R14.reuse, R7, UR12 ;  /* 0x0000000c0e067e25 */ /* 0x040fe2000f8e0207 */
[----:B------:R-:W-:Y:S02]  /*03a0*/  MOV R27, 0x4 ;  /* 0x00000004001b7802 */ /* 0x000fe40000000f00 */
[----:B------:R1:W5:Y:S01]  /*03b0*/  LDG.E R4, desc[UR18][R4.64] ;  /* 0x0000001204047981 */ /* 0x000362000c1e1900 */
[----:B------:R-:W-:-:S03]  /*03c0*/  IMAD.WIDE R8, R14, R9, UR14 ;  /* 0x0000000e0e087e25 */ /* 0x000fc6000f8e0209 */
[----:B------:R-:W5:Y:S01]  /*03d0*/  LDG.E R23, desc[UR18][R2.64] ;  /* 0x0000001202177981 */ /* 0x000f62000c1e1900 */
[----:B0-----:R-:W-:-:S03]  /*03e0*/  IMAD.WIDE R10, R14, R27, UR16 ;  /* 0x000000100e0a7e25 */ /* 0x001fc6000f8e021b */
[----:B------:R-:W5:Y:S04]  /*03f0*/  LDG.E R7, desc[UR18][R6.64] ;  /* 0x0000001206077981 */ /* 0x000f68000c1e1900 */
[----:B------:R-:W5:Y:S04]  /*0400*/  LDG.E R24, desc[UR18][R2.64+0x4] ;  /* 0x0000041202187981 */ /* 0x000f68000c1e1900 */
[----:B------:R-:W5:Y:S04]  /*0410*/  LDG.E R8, desc[UR18][R8.64] ;  /* 0x0000001208087981 */ /* 0x000f68000c1e1900 */
[----:B------:R-:W5:Y:S04]  /*0420*/  LDG.E R25, desc[UR18][R2.64+0x8] ;  /* 0x0000081202197981 */ /* 0x000f68000c1e1900 */
[----:B------:R-:W5:Y:S04]  /*0430*/  LDG.E R10, desc[UR18][R10.64] ;  /* 0x000000120a0a7981 */ /* 0x000f68000c1e1900 */
[----:B------:R0:W5:Y:S01]  /*0440*/  LDG.E R27, desc[UR18][R2.64+0xc] ;  /* 0x00000c12021b7981 */ /* 0x000162000c1e1900 */
[----:B------:R-:W-:-:S04]  /*0450*/  UIADD3 UR5, UPT, UPT, UR5, 0x8, URZ ;  /* 0x0000000805057890 */ /* 0x000fc8000fffe0ff */
[----:B------:R-:W-:Y:S01]  /*0460*/  UISETP.NE.AND UP0, UPT, UR5, URZ, UPT ;  /* 0x000000ff0500728c */ /* 0x000fe2000bf05270 */
[----:B-1----:R-:W-:Y:S02]  /*0470*/  MOV R5, UR20 ;  /* 0x0000001400057c02 */ /* 0x002fe40008000f00 */
[----:B0-----:R-:W-:Y:S02]  /*0480*/  IADD3 R2, P0, PT, R2, 0x20, RZ ;  /* 0x0000002002027810 */ /* 0x001fe40007f1e0ff */
[----:B------:R-:W-:Y:S02]  /*0490*/  LEA R14, R5, R14, 0x3 ;  /* 0x0000000e050e7211 */ /* 0x000fe400078e18ff */
[----:B------:R-:W-:Y:S01]  /*04a0*/  IADD3.X R3, PT, PT, RZ, R3, RZ, P0, !PT ;  /* 0x00000003ff037210 */ /* 0x000fe200007fe4ff */
[----:B--2---:R-:W-:-:S04]  /*04b0*/  FFMA R22, R21, R22, R12 ;  /* 0x0000001615167223 */ /* 0x004fc8000000000c */
[----:B---3--:R-:W-:-:S04]  /*04c0*/  FFMA R20, R19, R20, R22 ;  /* 0x0000001413147223 */ /* 0x008fc80000000016 */
[----:B----4-:R-:W-:-:S04]  /*04d0*/  FFMA R18, R17, R18, R20 ;  /* 0x0000001211127223 */ /* 0x010fc80000000014 */
[----:B-----5:R-:W-:-:S04]  /*04e0*/  FFMA R16, R15, R16, R18 ;  /* 0x000000100f107223 */ /* 0x020fc80000000012 */
[----:B------:R-:W-:-:S04]  /*04f0*/  FFMA R23, R23, R4, R16 ;  /* 0x0000000417177223 */ /* 0x000fc80000000010 */
[----:B------:R-:W-:-:S04]  /*0500*/  FFMA R24, R24, R7, R23 ;  /* 0x0000000718187223 */ /* 0x000fc80000000017 */
[----:B------:R-:W-:-:S04]  /*0510*/  FFMA R8, R25, R8, R24 ;  /* 0x0000000819087223 */ /* 0x000fc80000000018 */
[----:B------:R-:W-:Y:S01]  /*0520*/  FFMA R12, R27, R10, R8 ;  /* 0x0000000a1b0c7223 */ /* 0x000fe20000000008 */
[----:B------:R-:W-:Y:S06]  /*0530*/  BRA.U UP0, `(.L_x_1) ;  /* 0xfffffffd003c7547 */ /* 0x000fec000b83ffff */
.L_x_0:
[----:B------:R-:W-:-:S04]  /*0540*/  ULOP3.LUT UR6, UR20, 0x7, URZ, 0xc0, !UPT ;  /* 0x0000000714067892 */ /* 0x000fc8000f8ec0ff */
[----:B------:R-:W-:-:S09]  /*0550*/  UISETP.NE.AND UP0, UPT, UR6, URZ, UPT ;  /* 0x000000ff0600728c */ /* 0x000fd2000bf05270 */
[----:B------:R-:W-:Y:S05]  /*0560*/  BRA.U !UP0, `(.L_x_2) ;  /* 0x0000000508387547 */ /* 0x000fea000b800000 */
[----:B------:R-:W-:Y:S02]  /*0570*/  UISETP.GE.U32.AND UP0, UPT, UR6, 0x4, UPT ;  /* 0x000000040600788c */ /* 0x000fe4000bf06070 */
[----:B------:R-:W-:-:S04]  /*0580*/  ULOP3.LUT UR5, UR20, 0x3, URZ, 0xc0, !UPT ;  /* 0x0000000314057892 */ /* 0x000fc8000f8ec0ff */
[----:B------:R-:W-:-:S03]  /*0590*/  UISETP.NE.AND UP1, UPT, UR5, URZ, UPT ;  /* 0x000000ff0500728c */ /* 0x000fc6000bf25270 */
[----:B------:R-:W-:Y:S08]  /*05a0*/  BRA.U !UP0, `(.L_x_3) ;  /* 0x00000001087c7547 */ /* 0x000ff0000b800000 */
[----:B------:R-:W1:Y:S01]  /*05b0*/  LDC.64 R6, c[0x0][0x388] ;  /* 0x0000e200ff067b82 */ /* 0x000e620000000a00 */
[----:B------:R-:W2:Y:S01]  /*05c0*/  LDCU.64 UR6, c[0x0][0x380] ;  /* 0x00007000ff0677ac */ /* 0x000ea20008000a00 */
[----:B------:R-:W-:Y:S01]  /*05d0*/  IMAD.U32 R9, RZ, RZ, UR4 ;  /* 0x00000004ff097e24 */ /* 0x000fe2000f8e00ff */
[C---:B------:R-:W-:Y:S02]  /*05e0*/  IADD3 R3, PT, PT, R13.reuse, UR4, RZ ;  /* 0x000000040d037c10 */ /* 0x040fe4000fffe0ff */
[----:B------:R-:W-:Y:S01]  /*05f0*/  IADD3 R10, P0, PT, R13, UR4, RZ ;  /* 0x000000040d0a7c10 */ /* 0x000fe2000ff1e0ff */
[----:B------:R-:W-:Y:S01]  /*0600*/  IMAD R9, R9, UR20, R0 ;  /* 0x0000001409097c24 */ /* 0x000fe2000f8e0200 */
[----:B------:R-:W-:Y:S01]  /*0610*/  MOV R11, UR20 ;  /* 0x00000014000b7c02 */ /* 0x000fe20008000f00 */
[----:B------:R-:W3:Y:S01]  /*0620*/  LDC.64 R4, c[0x0][0x380] ;  /* 0x0000e000ff047b82 */ /* 0x000ee20000000a00 */
[----:B------:R-:W-:Y:S01]  /*0630*/  MOV R15, UR20 ;  /* 0x00000014000f7c02 */ /* 0x000fe20008000f00 */
[----:B-1----:R-:W-:Y:S01]  /*0640*/  IMAD.WIDE R6, R9, 0x4, R6 ;  /* 0x0000000409067825 */ /* 0x002fe200078e0206 */
[----:B------:R-:W-:-:S05]  /*0650*/  MOV R9, UR20 ;  /* 0x0000001400097c02 */ /* 0x000fca0008000f00 */
[----:B------:R-:W-:Y:S02]  /*0660*/  IMAD.WIDE R8, R9, 0x4, R6 ;  /* 0x0000000409087825 */ /* 0x000fe400078e0206 */
[----:B0-----:R-:W4:Y:S02]  /*0670*/  LDG.E R6, desc[UR18][R6.64] ;  /* 0x0000001206067981 */ /* 0x001f24000c1e1900 */
[----:B---3--:R-:W-:Y:S01]  /*0680*/  IMAD.WIDE.U32 R4, R3, 0x4, R4 ;  /* 0x0000000403047825 */ /* 0x008fe200078e0004 */
[----:B------:R-:W-:Y:S01]  /*0690*/  IADD3.X R3, PT, PT, RZ, RZ, RZ, P0, !PT ;  /* 0x000000ffff037210 */ /* 0x000fe200007fe4ff */
[----:B------:R-:W3:Y:S01]  /*06a0*/  LDG.E R17, desc[UR18][R8.64] ;  /* 0x0000001208117981 */ /* 0x000ee2000c1e1900 */
[----:B--2---:R-:W-:-:S03]  /*06b0*/  LEA R2, P0, R10, UR6, 0x2 ;  /* 0x000000060a027c11 */ /* 0x004fc6000f8010ff */
[----:B------:R-:W4:Y:S01]  /*06c0*/  LDG.E R5, desc[UR18][R4.64] ;  /* 0x0000001204057981 */ /* 0x000f22000c1e1900 */
[----:B------:R-:W-:Y:S01]  /*06d0*/  LEA.HI.X R3, R10, UR7, R3, 0x2, P0 ;  /* 0x000000070a037c11 */ /* 0x000fe200080f1403 */
[----:B------:R-:W-:-:S04]  /*06e0*/  IMAD.WIDE R10, R11, 0x4, R8 ;  /* 0x000000040b0a7825 */ /* 0x000fc800078e0208 */
[----:B------:R-:W3:Y:S01]  /*06f0*/  LDG.E R16, desc[UR18][R2.64+0x4] ;  /* 0x0000041202107981 */ /* 0x000ee2000c1e1900 */
[----:B------:R-:W-:-:S03]  /*0700*/  IMAD.WIDE R14, R15, 0x4, R10 ;  /* 0x000000040f0e7825 */ /* 0x000fc600078e020a */
[----:B------:R-:W2:Y:S04]  /*0710*/  LDG.E R19, desc[UR18][R10.64] ;  /* 0x000000120a137981 */ /* 0x000ea8000c1e1900 */
[----:B------:R-:W2:Y:S04]  /*0720*/  LDG.E R18, desc[UR18][R2.64+0x8] ;  /* 0x0000081202127981 */ /* 0x000ea8000c1e1900 */
[----:B------:R-:W5:Y:S04]  /*0730*/  LDG.E R20, desc[UR18][R2.64+0xc] ;  /* 0x00000c1202147981 */ /* 0x000f68000c1e1900 */
[----:B------:R-:W5:Y:S01]  /*0740*/  LDG.E R14, desc[UR18][R14.64] ;  /* 0x000000120e0e7981 */ /* 0x000f62000c1e1900 */
[----:B------:R-:W-:Y:S01]  /*0750*/  UIADD3 UR4, UPT, UPT, UR4, 0x4, URZ ;  /* 0x0000000404047890 */ /* 0x000fe2000fffe0ff */
[----:B----4-:R-:W-:-:S04]  /*0760*/  FFMA R5, R5, R6, R12 ;  /* 0x0000000605057223 */ /* 0x010fc8000000000c */
[----:B---3--:R-:W-:-:S04]  /*0770*/  FFMA R5, R16, R17, R5 ;  /* 0x0000001110057223 */ /* 0x008fc80000000005 */
[----:B--2---:R-:W-:-:S04]  /*0780*/  FFMA R5, R18, R19, R5 ;  /* 0x0000001312057223 */ /* 0x004fc80000000005 */
[----:B-----5:R-:W-:-:S07]  /*0790*/  FFMA R12, R20, R14, R5 ;  /* 0x0000000e140c7223 */ /* 0x020fce0000000005 */
.L_x_3:
[----:B------:R-:W-:Y:S05]  /*07a0*/  BRA.U !UP1, `(.L_x_2) ;  /* 0x0000000109a87547 */ /* 0x000fea000b800000 */
[----:B------:R-:W-:Y:S01]  /*07b0*/  UISETP.NE.AND UP0, UPT, UR5, 0x1, UPT ;  /* 0x000000010500788c */ /* 0x000fe2000bf05270 */
[----:B------:R-:W-:Y:S01]  /*07c0*/  MOV R7, UR4 ;  /* 0x0000000400077c02 */ /* 0x000fe20008000f00 */
[----:B------:R-:W-:Y:S02]  /*07d0*/  ULOP3.LUT UR5, UR20, 0x1, URZ, 0xc0, !UPT ;  /* 0x0000000114057892 */ /* 0x000fe4000f8ec0ff */
[----:B------:R-:W-:Y:S02]  /*07e0*/  MOV R15, UR20 ;  /* 0x00000014000f7c02 */ /* 0x000fe40008000f00 */
[----:B------:R-:W-:Y:S01]  /*07f0*/  UISETP.NE.U32.AND UP1, UPT, UR5, 0x1, UPT ;  /* 0x000000010500788c */ /* 0x000fe2000bf25070 */
[----:B------:R-:W-:-:S04]  /*0800*/  PLOP3.LUT P1, PT, PT, PT, UP0, 0x80, 0x8 ;  /* 0x000000000008781c */ /* 0x000fc80003f2f008 */
[----:B------:R-:W1:Y:S01]  /*0810*/  @UP0 LDCU.128 UR8, c[0x0][0x380] ;  /* 0x00007000ff0807ac */ /* 0x000e620008000c00 */
[----:B------:R-:W-:Y:S01]  /*0820*/  PLOP3.LUT P0, PT, PT, PT, UP1, 0x80, 0x8 ;  /* 0x000000000008781c */ /* 0x000fe20003f0f018 */
[----:B------:R-:W2:Y:S04]  /*0830*/  @UP0 LDCU.64 UR6, c[0x0][0x380] ;  /* 0x00007000ff0607ac */ /* 0x000ea80008000a00 */
[----:B------:R-:W3:Y:S03]  /*0840*/  @!UP1 LDCU.128 UR12, c[0x0][0x380] ;  /* 0x00007000ff0c97ac */ /* 0x000ee60008000c00 */
[C---:B------:R-:W-:Y:S02]  /*0850*/  @P1 IADD3 R3, PT, PT, R13.reuse, UR4, RZ ;  /* 0x000000040d031c10 */ /* 0x040fe4000fffe0ff */
[----:B------:R-:W-:Y:S01]  /*0860*/  @P1 IADD3 R6, P2, PT, R13, UR4, RZ ;  /* 0x000000040d061c10 */ /* 0x000fe2000ff5e0ff */
[----:B------:R-:W-:Y:S01]  /*0870*/  @UP0 UIADD3 UR4, UPT, UPT, UR4, 0x2, URZ ;  /* 0x0000000204040890 */ /* 0x000fe2000fffe0ff */
[----:B-1----:R-:W-:Y:S01]  /*0880*/  MOV R11, UR9 ;  /* 0x00000009000b7c02 */ /* 0x002fe20008000f00 */
[----:B------:R-:W-:Y:S01]  /*0890*/  IMAD.U32 R10, RZ, RZ, UR8 ;  /* 0x00000008ff0a7e24 */ /* 0x000fe2000f8e00ff */
[----:B------:R-:W-:-:S02]  /*08a0*/  MOV R4, UR10 ;  /* 0x0000000a00047c02 */ /* 0x000fc40008000f00 */
[----:B------:R-:W-:Y:S01]  /*08b0*/  MOV R5, UR11 ;  /* 0x0000000b00057c02 */ /* 0x000fe20008000f00 */
[----:B------:R-:W-:-:S04]  /*08c0*/  @P1 IMAD.WIDE.U32 R10, R3, 0x4, R10 ;  /* 0x00000004030a1825 */ /* 0x000fc800078e000a */
[----:B------:R-:W-:Y:S01]  /*08d0*/  @P1 IMAD R3, R7, UR20, R0 ;  /* 0x0000001407031c24 */ /* 0x000fe2000f8e0200 */
[----:B------:R-:W-:Y:S01]  /*08e0*/  @P1 IADD3.X R7, PT, PT, RZ, RZ, RZ, P2, !PT ;  /* 0x000000ffff071210 */ /* 0x000fe200017fe4ff */
[----:B------:R-:W-:Y:S01]  /*08f0*/  IMAD.U32 R19, RZ, RZ, UR4 ;  /* 0x00000004ff137e24 */ /* 0x000fe2000f8e00ff */
[C---:B--2---:R-:W-:Y:S01]  /*0900*/  @P1 LEA R2, P2, R6.reuse, UR6, 0x2 ;  /* 0x0000000606021c11 */ /* 0x044fe2000f8410ff */
[----:B------:R-:W-:Y:S01]  /*0910*/  @P1 IMAD.WIDE R4, R3, 0x4, R4 ;  /* 0x0000000403041825 */ /* 0x000fe200078e0204 */
[----:B------:R-:W-:Y:S01]  /*0920*/  @!P0 IADD3 R17, PT, PT, R13, UR4, RZ ;  /* 0x000000040d118c10 */ /* 0x000fe2000fffe0ff */
[----:B0-----:R-:W2:Y:S01]  /*0930*/  @P1 LDG.E R11, desc[UR18][R10.64] ;  /* 0x000000120a0b1981 */ /* 0x001ea2000c1e1900 */
[----:B------:R-:W-:Y:S01]  /*0940*/  @P1 LEA.HI.X R3, R6, UR7, R7, 0x2, P2 ;  /* 0x0000000706031c11 */ /* 0x000fe200090f1407 */
[----:B------:R-:W-:Y:S01]  /*0950*/  @!P0 IMAD R19, R19, UR20, R0 ;  /* 0x0000001413138c24 */ /* 0x000fe2000f8e0200 */
[----:B---3--:R-:W-:Y:S01]  /*0960*/  MOV R6, UR12 ;  /* 0x0000000c00067c02 */ /* 0x008fe20008000f00 */
[----:B------:R-:W-:Y:S01]  /*0970*/  @P1 IMAD.WIDE R14, R15, 0x4, R4 ;  /* 0x000000040f0e1825 */ /* 0x000fe200078e0204 */
[----:B------:R-:W-:Y:S01]  /*0980*/  MOV R7, UR13 ;  /* 0x0000000d00077c02 */ /* 0x000fe20008000f00 */
[----:B------:R-:W2:Y:S01]  /*0990*/  @P1 LDG.E R4, desc[UR18][R4.64] ;  /* 0x0000001204041981 */ /* 0x000ea2000c1e1900 */
[----:B------:R-:W-:-:S02]  /*09a0*/  MOV R8, UR14 ;  /* 0x0000000e00087c02 */ /* 0x000fc40008000f00 */
[----:B------:R-:W-:Y:S01]  /*09b0*/  MOV R9, UR15 ;  /* 0x0000000f00097c02 */ /* 0x000fe20008000f00 */
[----:B------:R-:W-:Y:S01]  /*09c0*/  @!P0 IMAD.WIDE.U32 R6, R17, 0x4, R6 ;  /* 0x0000000411068825 */ /* 0x000fe200078e0006 */
[----:B------:R-:W3:Y:S03]  /*09d0*/  @P1 LDG.E R14, desc[UR18][R14.64] ;  /* 0x000000120e0e1981 */ /* 0x000ee6000c1e1900 */
[----:B------:R-:W-:Y:S01]  /*09e0*/  @!P0 IMAD.WIDE R8, R19, 0x4, R8 ;  /* 0x0000000413088825 */ /* 0x000fe200078e0208 */
[----:B------:R-:W3:Y:S04]  /*09f0*/  @P1 LDG.E R2, desc[UR18][R2.64+0x4] ;  /* 0x0000041202021981 */ /* 0x000ee8000c1e1900 */
[----:B------:R-:W4:Y:S04]  /*0a00*/  @!P0 LDG.E R7, desc[UR18][R6.64] ;  /* 0x0000001206078981 */ /* 0x000f28000c1e1900 */
[----:B------:R-:W4:Y:S01]  /*0a10*/  @!P0 LDG.E R8, desc[UR18][R8.64] ;  /* 0x0000001208088981 */ /* 0x000f22000c1e1900 */
[----:B--2---:R-:W-:-:S04]  /*0a20*/  @P1 FFMA R11, R11, R4, R12 ;  /* 0x000000040b0b1223 */ /* 0x004fc8000000000c */
[----:B---3--:R-:W-:-:S04]  /*0a30*/  @P1 FFMA R12, R2, R14, R11 ;  /* 0x0000000e020c1223 */ /* 0x008fc8000000000b */
[----:B----4-:R-:W-:-:S07]  /*0a40*/  @!P0 FFMA R12, R7, R8, R12 ;  /* 0x00000008070c8223 */ /* 0x010fce000000000c */
.L_x_2:
[----:B------:R-:W1:Y:S01]  /*0a50*/  LDC.64 R2, c[0x0][0x390] ;  /* 0x0000e400ff027b82 */ /* 0x000e620000000a00 */
[----:B------:R-:W-:-:S05]  /*0a60*/  IADD3 R13, PT, PT, R0, R13, RZ ;  /* 0x0000000d000d7210 */ /* 0x000fca0007ffe0ff */
[----:B-1----:R-:W-:-:S05]  /*0a70*/  IMAD.WIDE R2, R13, 0x4, R2 ;  /* 0x000000040d027825 */ /* 0x002fca00078e0202 */
[----:B0-----:R-:W-:Y:S01]  /*0a80*/  STG.E desc[UR18][R2.64], R12 ;  /* 0x0000000c02007986 */ /* 0x001fe2000c101912 */
[----:B------:R-:W-:Y:S05]  /*0a90*/  EXIT ;  /* 0x000000000000794d */ /* 0x000fea0003800000 */
.L_x_4:
[----:B------:R-:W-:-:S00]  /*0aa0*/  BRA `(.L_x_4) ;  /* 0xfffffffc00fc7947 */ /* 0x000fc0000383ffff */
[----:B------:R-:W-:-:S00]  /*0ab0*/  NOP ;  /* 0x0000000000007918 */ /* 0x000fc00000000000 */
        /* <DEDUP_REMOVED lines=12> */
.L_x_5:


//--------------------- .nv.shared.reserved.0     --------------------------
	.section	.nv.shared.reserved.0,"aw",@nobits
	.weak		__nv_reservedSMEM_offset_0_alias
	.size		__nv_reservedSMEM_offset_0_alias, 0, 64
	.other		__nv_reservedSMEM_offset_0_alias,@"STO_CUDA_RESERVED_SHARED STV_DEFAULT"
__nv_reservedSMEM_offset_0_alias:
	.zero		0
	.zero		64


//--------------------- .nv.constant0._Z11matMulBasicPfS_S_i --------------------------
	.section	.nv.constant0._Z11matMulBasicPfS_S_i,"a",@progbits
	.sectionflags	@""
	.align	4
.nv.constant0._Z11matMulBasicPfS_S_i:
	.zero		924


//--------------------- SYMBOLS --------------------------

	.type		.nv.reservedSmem.offset0,@object
	.size		.nv.reservedSmem.offset0,0x4
